//
// Generated by NVIDIA NVVM Compiler
//
// Compiler Build ID: CL-36424714
// Cuda compilation tools, release 13.0, V13.0.88
// Based on NVVM 20.0.0
//

.version 9.0
.target sm_100
.address_size 64

	// .globl	_Z10displayIdxv
.extern .func  (.param .b32 func_retval0) vprintf
(
	.param .b64 vprintf_param_0,
	.param .b64 vprintf_param_1
)
;
.global .align 1 .b8 $str[9] = {105, 100, 120, 58, 32, 37, 100, 10};

.visible .entry _Z10displayIdxv()
{
	.local .align 8 .b8 	__local_depot0[8];
	.reg .b64 	%SP;
	.reg .b64 	%SPL;
	.reg .b32 	%r<7>;
	.reg .b64 	%rd<5>;

	mov.u64 	%SPL, __local_depot0;
	cvta.local.u64 	%SP, %SPL;
	add.u64 	%rd1, %SP, 0;
	add.u64 	%rd2, %SPL, 0;
	mov.u32 	%r1, %ctaid.y;
	mov.u32 	%r2, %ntid.y;
	mov.u32 	%r3, %tid.y;
	mad.lo.s32 	%r4, %r1, %r2, %r3;
	st.local.u32 	[%rd2], %r4;
	mov.u64 	%rd3, $str;
	cvta.global.u64 	%rd4, %rd3;
	{ // callseq 0, 0
	.param .b64 param0;
	st.param.b64 	[param0], %rd4;
	.param .b64 param1;
	st.param.b64 	[param1], %rd1;
	.param .b32 retval0;
	call.uni (retval0), 
	vprintf, 
	(
	param0, 
	param1
	);
	ld.param.b32 	%r5, [retval0];
	} // callseq 0
	ret;

}


// ===== COMPILED SASS (sm_100) =====

	.target	sm_100

	.elftype	@"ET_EXEC"


//--------------------- .note.nv.tkinfo           --------------------------
	.section	.note.nv.tkinfo,"",@"SHT_NOTE"
	.sectionflags	@"SHF_NOTE_NV_TKINFO"
	.tkinfo
        /*0018*/ 	.word	0x00000002
        /*0030*/ 	.string	""
        /*0030*/ 	.string	"ptxas"
        /*0030*/ 	.string	"Cuda compilation tools, release 13.0, V13.0.88"
        /*0030*/ 	.string	"Build cuda_13.0.r13.0/compiler.36424714_0"
        /*0030*/ 	.string	"-arch sm_100 -m 64 "



//--------------------- .note.nv.cuinfo           --------------------------
	.section	.note.nv.cuinfo,"",@"SHT_NOTE"
	.sectionflags	@"SHF_NOTE_NV_CUINFO"
        /*0018*/ 	.short	0x0002
        /*001a*/ 	.short	0x0064
        /*001c*/ 	.short	0x0082
	.zero		2


//--------------------- .nv.info                  --------------------------
	.section	.nv.info,"",@"SHT_CUDA_INFO"
	.align	4


	//----- nvinfo : EIATTR_REGCOUNT
	.align		4
        /*0000*/ 	.byte	0x04, 0x2f
        /*0002*/ 	.short	(.L_2 - .L_1)
	.align		4
.L_1:
        /*0004*/ 	.word	index@(_Z10displayIdxv)
        /*0008*/ 	.word	0x00000018


	//----- nvinfo : EIATTR_FRAME_SIZE
	.align		4
.L_2:
        /*000c*/ 	.byte	0x04, 0x11
        /*000e*/ 	.short	(.L_4 - .L_3)
	.align		4
.L_3:
        /*0010*/ 	.word	index@(_Z10displayIdxv)
        /*0014*/ 	.word	0x00000008


	//----- nvinfo : EIATTR_MIN_STACK_SIZE
	.align		4
.L_4:
        /*0018*/ 	.byte	0x04, 0x12
        /*001a*/ 	.short	(.L_6 - .L_5)
	.align		4
.L_5:
        /*001c*/ 	.word	index@(_Z10displayIdxv)
        /*0020*/ 	.word	0x00000008
.L_6:


//--------------------- .nv.compat                --------------------------
	.section	.nv.compat,"",@"SHT_CUDA_COMPAT_INFO"
	.align	4
        /*0000*/ 	.byte	0x02, 0x09, 0x00, 0x00, 0x02, 0x02, 0x01, 0x00, 0x02, 0x05, 0x05, 0x00, 0x03, 0x07, 0x01, 0x01
        /*0010*/ 	.byte	0x02, 0x03, 0x00, 0x00, 0x02, 0x06, 0x01, 0x00, 0x04, 0x0b, 0x08, 0x00, 0x09, 0x00, 0x00, 0x00
        /*0020*/ 	.byte	0x00, 0x00, 0x00, 0x00


//--------------------- .nv.info._Z10displayIdxv  --------------------------
	.section	.nv.info._Z10displayIdxv,"",@"SHT_CUDA_INFO"
	.sectionflags	@""
	.align	4


	//----- nvinfo : EIATTR_CUDA_API_VERSION
	.align		4
        /*0000*/ 	.byte	0x04, 0x37
        /*0002*/ 	.short	(.L_8 - .L_7)
.L_7:
        /*0004*/ 	.word	0x00000082


	//----- nvinfo : EIATTR_SPARSE_MMA_MASK
	.align		4
.L_8:
        /*0008*/ 	.byte	0x03, 0x50
        /*000a*/ 	.short	0x0000


	//----- nvinfo : EIATTR_MAXREG_COUNT
	.align		4
        /*000c*/ 	.byte	0x03, 0x1b
        /*000e*/ 	.short	0x00ff


	//----- nvinfo : EIATTR_EXTERNS
	.align		4
        /*0010*/ 	.byte	0x04, 0x0f
        /*0012*/ 	.short	(.L_10 - .L_9)


	//   ....[0]....
	.align		4
.L_9:
        /*0014*/ 	.word	index@(vprintf)


	//----- nvinfo : EIATTR_MERCURY_ISA_VERSION
	.align		4
.L_10:
        /*0018*/ 	.byte	0x03, 0x5f
        /*001a*/ 	.short	0x0101


	//----- nvinfo : EIATTR_VRC_CTA_INIT_COUNT
	.align		4
        /*001c*/ 	.byte	0x02, 0x4a
	.zero		1
	.zero		1


	//----- nvinfo : EIATTR_SYSCALL_OFFSETS
	.align		4
        /*0020*/ 	.byte	0x04, 0x46
        /*0022*/ 	.short	(.L_12 - .L_11)


	//   ....[0]....
.L_11:
        /*0024*/ 	.word	0x00000110


	//----- nvinfo : EIATTR_EXIT_INSTR_OFFSETS
	.align		4
.L_12:
        /*0028*/ 	.byte	0x04, 0x1c
        /*002a*/ 	.short	(.L_14 - .L_13)


	//   ....[0]....
.L_13:
        /*002c*/ 	.word	0x00000120


	//----- nvinfo : EIATTR_SW_WAR
	.align		4
.L_14:
        /*0030*/ 	.byte	0x04, 0x36
        /*0032*/ 	.short	(.L_16 - .L_15)
.L_15:
        /*0034*/ 	.word	0x00000008
.L_16:


//--------------------- .nv.callgraph             --------------------------
	.section	.nv.callgraph,"",@"SHT_CUDA_CALLGRAPH"
	.align	4
	.sectionentsize	8
	.align		4
        /*0000*/ 	.word	0x00000000
	.align		4
        /*0004*/ 	.word	0xffffffff
	.align		4
        /*0008*/ 	.word	index@(_Z10displayIdxv)
	.align		4
        /*000c*/ 	.word	index@(vprintf)
	.align		4
        /*0010*/ 	.word	0x00000000
	.align		4
        /*0014*/ 	.word	0xfffffffe
	.align		4
        /*0018*/ 	.word	0x00000000
	.align		4
        /*001c*/ 	.word	0xfffffffd
	.align		4
        /*0020*/ 	.word	0x00000000
	.align		4
        /*0024*/ 	.word	0xfffffffc


//--------------------- .nv.constant4             --------------------------
	.section	.nv.constant4,"a",@progbits
	.align	8
	.align		8
.nv.constant4:
        /*0000*/ 	.dword	vprintf
	.align		8
        /*0008*/ 	.dword	$str


//--------------------- .text._Z10displayIdxv     --------------------------
	.section	.text._Z10displayIdxv,"ax",@progbits
	.align	128
        .global         _Z10displayIdxv
        .type           _Z10displayIdxv,@function
        .size           _Z10displayIdxv,(.L_x_2 - _Z10displayIdxv)
        .other          _Z10displayIdxv,@"STO_CUDA_ENTRY STV_DEFAULT"
_Z10displayIdxv:
.text._Z10displayIdxv:
[----:B------:R-:W0:Y:S01]  /*0000*/  LDC R1, c[0x0][0x37c] ;  /* 0x0000df00ff017b82 */ /* 0x000e220000000800 */
[----:B------:R-:W1:Y:S01]  /*0010*/  S2R R3, SR_TID.Y ;  /* 0x0000000000037919 */ /* 0x000e620000002200 */
[----:B------:R-:W2:Y:S06]  /*0020*/  LDCU UR5, c[0x0][0x2fc] ;  /* 0x00005f80ff0577ac */ /* 0x000eac0008000800 */
[----:B------:R-:W1:Y:S01]  /*0030*/  S2UR UR6, SR_CTAID.Y ;  /* 0x00000000000679c3 */ /* 0x000e620000002600 */
[----:B------:R-:W-:Y:S01]  /*0040*/  MOV R2, 0x0 ;  /* 0x0000000000027802 */ /* 0x000fe20000000f00 */
[----:B0-----:R-:W-:Y:S01]  /*0050*/  VIADD R1, R1, 0xfffffff8 ;  /* 0xfffffff801017836 */ /* 0x001fe20000000000 */
[----:B------:R-:W0:Y:S05]  /*0060*/  LDCU UR4, c[0x0][0x2f8] ;  /* 0x00005f00ff0477ac */ /* 0x000e2a0008000800 */
[----:B------:R-:W1:Y:S01]  /*0070*/  LDC R0, c[0x0][0x364] ;  /* 0x0000d900ff007b82 */ /* 0x000e620000000800 */
[----:B0-----:R-:W-:-:S05]  /*0080*/  IADD3 R6, P0, PT, R1, UR4, RZ ;  /* 0x0000000401067c10 */ /* 0x001fca000ff1e0ff */
[----:B--2---:R-:W-:Y:S02]  /*0090*/  IMAD.X R7, RZ, RZ, UR5, P0 ;  /* 0x00000005ff077e24 */ /* 0x004fe400080e06ff */
[----:B-1----:R-:W-:Y:S01]  /*00a0*/  IMAD R0, R0, UR6, R3 ;  /* 0x0000000600007c24 */ /* 0x002fe2000f8e0203 */
[----:B------:R-:W0:Y:S01]  /*00b0*/  LDCU.64 UR6, c[0x4][0x8] ;  /* 0x01000100ff0677ac */ /* 0x000e220008000a00 */
[----:B------:R-:W1:Y:S03]  /*00c0*/  LDC.64 R2, c[0x4][R2] ;  /* 0x0100000002027b82 */ /* 0x000e660000000a00 */
[----:B------:R2:W-:Y:S01]  /*00d0*/  STL [R1], R0 ;  /* 0x0000000001007387 */ /* 0x0005e20000100800 */
[----:B0-----:R-:W-:Y:S01]  /*00e0*/  IMAD.U32 R4, RZ, RZ, UR6 ;  /* 0x00000006ff047e24 */ /* 0x001fe2000f8e00ff */
[----:B--2---:R-:W-:-:S07]  /*00f0*/  MOV R5, UR7 ;  /* 0x0000000700057c02 */ /* 0x004fce0008000f00 */
[----:B------:R-:W-:-:S07]  /*0100*/  LEPC R20, `(.L_x_0) ;  /* 0x000000001014794e */ /* 0x000fce0000000000 */
[----:B-1----:R-:W-:Y:S05]  /*0110*/  CALL.ABS.NOINC R2 ;  /* 0x0000000002007343 */ /* 0x002fea0003c00000 */
.L_x_0:
[----:B------:R-:W-:Y:S05]  /*0120*/  EXIT ;  /* 0x000000000000794d */ /* 0x000fea0003800000 */
.L_x_1:
[----:B------:R-:W-:-:S00]  /*0130*/  BRA `(.L_x_1) ;  /* 0xfffffffc00fc7947 */ /* 0x000fc0000383ffff */
[----:B------:R-:W-:-:S00]  /*0140*/  NOP ;  /* 0x0000000000007918 */ /* 0x000fc00000000000 */
        /* <DEDUP_REMOVED lines=11> */
.L_x_2:


//--------------------- .nv.global.init           --------------------------
	.section	.nv.global.init,"aw",@progbits
.nv.global.init:
	.type		$str,@object
	.size		$str,(.L_0 - $str)
$str:
        /*0000*/ 	.byte	0x69, 0x64, 0x78, 0x3a, 0x20, 0x25, 0x64, 0x0a, 0x00
.L_0:


//--------------------- .nv.shared.reserved.0     --------------------------
	.section	.nv.shared.reserved.0,"aw",@nobits
	.weak		__nv_reservedSMEM_offset_0_alias
	.size		__nv_reservedSMEM_offset_0_alias, 0, 64
	.other		__nv_reservedSMEM_offset_0_alias,@"STO_CUDA_RESERVED_SHARED STV_DEFAULT"
__nv_reservedSMEM_offset_0_alias:
	.zero		0
	.zero		64


//--------------------- .nv.constant0._Z10displayIdxv --------------------------
	.section	.nv.constant0._Z10displayIdxv,"a",@progbits
	.sectionflags	@""
	.align	4
.nv.constant0._Z10displayIdxv:
	.zero		896


//--------------------- SYMBOLS --------------------------

	.type		.nv.reservedSmem.offset0,@object
	.size		.nv.reservedSmem.offset0,0x4
	.type		vprintf,@function
